//
// Generated by NVIDIA NVVM Compiler
//
// Compiler Build ID: CL-36424714
// Cuda compilation tools, release 13.0, V13.0.88
// Based on NVVM 20.0.0
//

.version 9.0
.target sm_100
.address_size 64

	// .globl	_Z22misalignedAccessDevicePfS_S_ii

.visible .entry _Z22misalignedAccessDevicePfS_S_ii(
	.param .u64 .ptr .align 1 _Z22misalignedAccessDevicePfS_S_ii_param_0,
	.param .u64 .ptr .align 1 _Z22misalignedAccessDevicePfS_S_ii_param_1,
	.param .u64 .ptr .align 1 _Z22misalignedAccessDevicePfS_S_ii_param_2,
	.param .u32 _Z22misalignedAccessDevicePfS_S_ii_param_3,
	.param .u32 _Z22misalignedAccessDevicePfS_S_ii_param_4
)
{
	.reg .pred 	%p<2>;
	.reg .b32 	%r<8>;
	.reg .b32 	%f<4>;
	.reg .b64 	%rd<12>;

	ld.param.u64 	%rd1, [_Z22misalignedAccessDevicePfS_S_ii_param_0];
	ld.param.u64 	%rd2, [_Z22misalignedAccessDevicePfS_S_ii_param_1];
	ld.param.u64 	%rd3, [_Z22misalignedAccessDevicePfS_S_ii_param_2];
	ld.param.u32 	%r3, [_Z22misalignedAccessDevicePfS_S_ii_param_3];
	ld.param.u32 	%r4, [_Z22misalignedAccessDevicePfS_S_ii_param_4];
	mov.u32 	%r5, %ctaid.x;
	mov.u32 	%r6, %ntid.x;
	mov.u32 	%r7, %tid.x;
	mad.lo.s32 	%r1, %r5, %r6, %r7;
	add.s32 	%r2, %r4, %r1;
	setp.ge.s32 	%p1, %r2, %r3;
	@%p1 bra 	$L__BB0_2;
	cvta.to.global.u64 	%rd4, %rd1;
	cvta.to.global.u64 	%rd5, %rd2;
	cvta.to.global.u64 	%rd6, %rd3;
	mul.wide.s32 	%rd7, %r2, 4;
	add.s64 	%rd8, %rd4, %rd7;
	ld.global.f32 	%f1, [%rd8];
	add.s64 	%rd9, %rd5, %rd7;
	ld.global.f32 	%f2, [%rd9];
	add.f32 	%f3, %f1, %f2;
	mul.wide.s32 	%rd10, %r1, 4;
	add.s64 	%rd11, %rd6, %rd10;
	st.global.f32 	[%rd11], %f3;
$L__BB0_2:
	ret;

}


// ===== COMPILED SASS (sm_100) =====

	.target	sm_100

	.elftype	@"ET_EXEC"


//--------------------- .note.nv.tkinfo           --------------------------
	.section	.note.nv.tkinfo,"",@"SHT_NOTE"
	.sectionflags	@"SHF_NOTE_NV_TKINFO"
	.tkinfo
        /*0018*/ 	.word	0x00000002
        /*0030*/ 	.string	""
        /*0030*/ 	.string	"ptxas"
        /*0030*/ 	.string	"Cuda compilation tools, release 13.0, V13.0.88"
        /*0030*/ 	.string	"Build cuda_13.0.r13.0/compiler.36424714_0"
        /*0030*/ 	.string	"-arch sm_100 -m 64 "



//--------------------- .note.nv.cuinfo           --------------------------
	.section	.note.nv.cuinfo,"",@"SHT_NOTE"
	.sectionflags	@"SHF_NOTE_NV_CUINFO"
        /*0018*/ 	.short	0x0002
        /*001a*/ 	.short	0x0064
        /*001c*/ 	.short	0x0082
	.zero		2


//--------------------- .nv.info                  --------------------------
	.section	.nv.info,"",@"SHT_CUDA_INFO"
	.align	4


	//----- nvinfo : EIATTR_REGCOUNT
	.align		4
        /*0000*/ 	.byte	0x04, 0x2f
        /*0002*/ 	.short	(.L_1 - .L_0)
	.align		4
.L_0:
        /*0004*/ 	.word	index@(_Z22misalignedAccessDevicePfS_S_ii)
        /*0008*/ 	.word	0x0000000c


	//----- nvinfo : EIATTR_FRAME_SIZE
	.align		4
.L_1:
        /*000c*/ 	.byte	0x04, 0x11
        /*000e*/ 	.short	(.L_3 - .L_2)
	.align		4
.L_2:
        /*0010*/ 	.word	index@(_Z22misalignedAccessDevicePfS_S_ii)
        /*0014*/ 	.word	0x00000000


	//----- nvinfo : EIATTR_MIN_STACK_SIZE
	.align		4
.L_3:
        /*0018*/ 	.byte	0x04, 0x12
        /*001a*/ 	.short	(.L_5 - .L_4)
	.align		4
.L_4:
        /*001c*/ 	.word	index@(_Z22misalignedAccessDevicePfS_S_ii)
        /*0020*/ 	.word	0x00000000
.L_5:


//--------------------- .nv.compat                --------------------------
	.section	.nv.compat,"",@"SHT_CUDA_COMPAT_INFO"
	.align	4
        /*0000*/ 	.byte	0x02, 0x09, 0x00, 0x00, 0x02, 0x02, 0x01, 0x00, 0x02, 0x05, 0x05, 0x00, 0x03, 0x07, 0x01, 0x01
        /*0010*/ 	.byte	0x02, 0x03, 0x00, 0x00, 0x02, 0x06, 0x01, 0x00, 0x04, 0x0b, 0x08, 0x00, 0x09, 0x00, 0x00, 0x00
        /*0020*/ 	.byte	0x00, 0x00, 0x00, 0x00


//--------------------- .nv.info._Z22misalignedAccessDevicePfS_S_ii --------------------------
	.section	.nv.info._Z22misalignedAccessDevicePfS_S_ii,"",@"SHT_CUDA_INFO"
	.sectionflags	@""
	.align	4


	//----- nvinfo : EIATTR_CUDA_API_VERSION
	.align		4
        /*0000*/ 	.byte	0x04, 0x37
        /*0002*/ 	.short	(.L_7 - .L_6)
.L_6:
        /*0004*/ 	.word	0x00000082


	//----- nvinfo : EIATTR_KPARAM_INFO
	.align		4
.L_7:
        /*0008*/ 	.byte	0x04, 0x17
        /*000a*/ 	.short	(.L_9 - .L_8)
.L_8:
        /*000c*/ 	.word	0x00000000
        /*0010*/ 	.short	0x0004
        /*0012*/ 	.short	0x001c
        /*0014*/ 	.byte	0x00, 0xf0, 0x11, 0x00


	//----- nvinfo : EIATTR_KPARAM_INFO
	.align		4
.L_9:
        /*0018*/ 	.byte	0x04, 0x17
        /*001a*/ 	.short	(.L_11 - .L_10)
.L_10:
        /*001c*/ 	.word	0x00000000
        /*0020*/ 	.short	0x0003
        /*0022*/ 	.short	0x0018
        /*0024*/ 	.byte	0x00, 0xf0, 0x11, 0x00


	//----- nvinfo : EIATTR_KPARAM_INFO
	.align		4
.L_11:
        /*0028*/ 	.byte	0x04, 0x17
        /*002a*/ 	.short	(.L_13 - .L_12)
.L_12:
        /*002c*/ 	.word	0x00000000
        /*0030*/ 	.short	0x0002
        /*0032*/ 	.short	0x0010
        /*0034*/ 	.byte	0x00, 0xf5, 0x21, 0x00


	//----- nvinfo : EIATTR_KPARAM_INFO
	.align		4
.L_13:
        /*0038*/ 	.byte	0x04, 0x17
        /*003a*/ 	.short	(.L_15 - .L_14)
.L_14:
        /*003c*/ 	.word	0x00000000
        /*0040*/ 	.short	0x0001
        /*0042*/ 	.short	0x0008
        /*0044*/ 	.byte	0x00, 0xf5, 0x21, 0x00


	//----- nvinfo : EIATTR_KPARAM_INFO
	.align		4
.L_15:
        /*0048*/ 	.byte	0x04, 0x17
        /*004a*/ 	.short	(.L_17 - .L_16)
.L_16:
        /*004c*/ 	.word	0x00000000
        /*0050*/ 	.short	0x0000
        /*0052*/ 	.short	0x0000
        /*0054*/ 	.byte	0x00, 0xf5, 0x21, 0x00


	//----- nvinfo : EIATTR_SPARSE_MMA_MASK
	.align		4
.L_17:
        /*0058*/ 	.byte	0x03, 0x50
        /*005a*/ 	.short	0x0000


	//----- nvinfo : EIATTR_MAXREG_COUNT
	.align		4
        /*005c*/ 	.byte	0x03, 0x1b
        /*005e*/ 	.short	0x00ff


	//----- nvinfo : EIATTR_MERCURY_ISA_VERSION
	.align		4
        /*0060*/ 	.byte	0x03, 0x5f
        /*0062*/ 	.short	0x0101


	//----- nvinfo : EIATTR_VRC_CTA_INIT_COUNT
	.align		4
        /*0064*/ 	.byte	0x02, 0x4a
	.zero		1
	.zero		1


	//----- nvinfo : EIATTR_EXIT_INSTR_OFFSETS
	.align		4
        /*0068*/ 	.byte	0x04, 0x1c
        /*006a*/ 	.short	(.L_19 - .L_18)


	//   ....[0]....
.L_18:
        /*006c*/ 	.word	0x00000080


	//   ....[1]....
        /*0070*/ 	.word	0x00000140


	//----- nvinfo : EIATTR_CBANK_PARAM_SIZE
	.align		4
.L_19:
        /*0074*/ 	.byte	0x03, 0x19
        /*0076*/ 	.short	0x0020


	//----- nvinfo : EIATTR_PARAM_CBANK
	.align		4
        /*0078*/ 	.byte	0x04, 0x0a
        /*007a*/ 	.short	(.L_21 - .L_20)
	.align		4
.L_20:
        /*007c*/ 	.word	index@(.nv.constant0._Z22misalignedAccessDevicePfS_S_ii)
        /*0080*/ 	.short	0x0380
        /*0082*/ 	.short	0x0020


	//----- nvinfo : EIATTR_SW_WAR
	.align		4
.L_21:
        /*0084*/ 	.byte	0x04, 0x36
        /*0086*/ 	.short	(.L_23 - .L_22)
.L_22:
        /*0088*/ 	.word	0x00000008
.L_23:


//--------------------- .nv.callgraph             --------------------------
	.section	.nv.callgraph,"",@"SHT_CUDA_CALLGRAPH"
	.align	4
	.sectionentsize	8
	.align		4
        /*0000*/ 	.word	0x00000000
	.align		4
        /*0004*/ 	.word	0xffffffff
	.align		4
        /*0008*/ 	.word	0x00000000
	.align		4
        /*000c*/ 	.word	0xfffffffe
	.align		4
        /*0010*/ 	.word	0x00000000
	.align		4
        /*0014*/ 	.word	0xfffffffd
	.align		4
        /*0018*/ 	.word	0x00000000
	.align		4
        /*001c*/ 	.word	0xfffffffc


//--------------------- .text._Z22misalignedAccessDevicePfS_S_ii --------------------------
	.section	.text._Z22misalignedAccessDevicePfS_S_ii,"ax",@progbits
	.align	128
        .global         _Z22misalignedAccessDevicePfS_S_ii
        .type           _Z22misalignedAccessDevicePfS_S_ii,@function
        .size           _Z22misalignedAccessDevicePfS_S_ii,(.L_x_1 - _Z22misalignedAccessDevicePfS_S_ii)
        .other          _Z22misalignedAccessDevicePfS_S_ii,@"STO_CUDA_ENTRY STV_DEFAULT"
_Z22misalignedAccessDevicePfS_S_ii:
.text._Z22misalignedAccessDevicePfS_S_ii:
[----:B------:R-:W-:Y:S01]  /*0000*/  LDC R1, c[0x0][0x37c] ;  /* 0x0000df00ff017b82 */ /* 0x000fe20000000800 */
[----:B------:R-:W0:Y:S07]  /*0010*/  S2R R0, SR_TID.X ;  /* 0x0000000000007919 */ /* 0x000e2e0000002100 */
[----:B------:R-:W0:Y:S01]  /*0020*/  S2UR UR4, SR_CTAID.X ;  /* 0x00000000000479c3 */ /* 0x000e220000002500 */
[----:B------:R-:W1:Y:S07]  /*0030*/  LDCU.64 UR6, c[0x0][0x398] ;  /* 0x00007300ff0677ac */ /* 0x000e6e0008000a00 */
[----:B------:R-:W0:Y:S02]  /*0040*/  LDC R9, c[0x0][0x360] ;  /* 0x0000d800ff097b82 */ /* 0x000e240000000800 */
[----:B0-----:R-:W-:-:S05]  /*0050*/  IMAD R9, R9, UR4, R0 ;  /* 0x0000000409097c24 */ /* 0x001fca000f8e0200 */
[----:B-1----:R-:W-:-:S04]  /*0060*/  IADD3 R7, PT, PT, R9, UR7, RZ ;  /* 0x0000000709077c10 */ /* 0x002fc8000fffe0ff */
[----:B------:R-:W-:-:S13]  /*0070*/  ISETP.GE.AND P0, PT, R7, UR6, PT ;  /* 0x0000000607007c0c */ /* 0x000fda000bf06270 */
[----:B------:R-:W-:Y:S05]  /*0080*/  @P0 EXIT ;  /* 0x000000000000094d */ /* 0x000fea0003800000 */
[----:B------:R-:W0:Y:S01]  /*0090*/  LDC.64 R2, c[0x0][0x380] ;  /* 0x0000e000ff027b82 */ /* 0x000e220000000a00 */
[----:B------:R-:W1:Y:S07]  /*00a0*/  LDCU.64 UR4, c[0x0][0x358] ;  /* 0x00006b00ff0477ac */ /* 0x000e6e0008000a00 */
[----:B------:R-:W2:Y:S01]  /*00b0*/  LDC.64 R4, c[0x0][0x388] ;  /* 0x0000e200ff047b82 */ /* 0x000ea20000000a00 */
[----:B0-----:R-:W-:-:S06]  /*00c0*/  IMAD.WIDE R2, R7, 0x4, R2 ;  /* 0x0000000407027825 */ /* 0x001fcc00078e0202 */
[----:B-1----:R-:W3:Y:S01]  /*00d0*/  LDG.E R2, desc[UR4][R2.64] ;  /* 0x0000000402027981 */ /* 0x002ee2000c1e1900 */
[----:B--2---:R-:W-:Y:S02]  /*00e0*/  IMAD.WIDE R4, R7, 0x4, R4 ;  /* 0x0000000407047825 */ /* 0x004fe400078e0204 */
[----:B------:R-:W0:Y:S04]  /*00f0*/  LDC.64 R6, c[0x0][0x390] ;  /* 0x0000e400ff067b82 */ /* 0x000e280000000a00 */
[----:B------:R-:W3:Y:S01]  /*0100*/  LDG.E R5, desc[UR4][R4.64] ;  /* 0x0000000404057981 */ /* 0x000ee2000c1e1900 */
[----:B0-----:R-:W-:-:S04]  /*0110*/  IMAD.WIDE R6, R9, 0x4, R6 ;  /* 0x0000000409067825 */ /* 0x001fc800078e0206 */
[----:B---3--:R-:W-:-:S05]  /*0120*/  FADD R9, R2, R5 ;  /* 0x0000000502097221 */ /* 0x008fca0000000000 */
[----:B------:R-:W-:Y:S01]  /*0130*/  STG.E desc[UR4][R6.64], R9 ;  /* 0x0000000906007986 */ /* 0x000fe2000c101904 */
[----:B------:R-:W-:Y:S05]  /*0140*/  EXIT ;  /* 0x000000000000794d */ /* 0x000fea0003800000 */
.L_x_0:
[----:B------:R-:W-:-:S00]  /*0150*/  BRA `(.L_x_0) ;  /* 0xfffffffc00fc7947 */ /* 0x000fc0000383ffff */
[----:B------:R-:W-:-:S00]  /*0160*/  NOP ;  /* 0x0000000000007918 */ /* 0x000fc00000000000 */
        /* <DEDUP_REMOVED lines=9> */
.L_x_1:


//--------------------- .nv.shared.reserved.0     --------------------------
	.section	.nv.shared.reserved.0,"aw",@nobits
	.weak		__nv_reservedSMEM_offset_0_alias
	.size		__nv_reservedSMEM_offset_0_alias, 0, 64
	.other		__nv_reservedSMEM_offset_0_alias,@"STO_CUDA_RESERVED_SHARED STV_DEFAULT"
__nv_reservedSMEM_offset_0_alias:
	.zero		0
	.zero		64


//--------------------- .nv.constant0._Z22misalignedAccessDevicePfS_S_ii --------------------------
	.section	.nv.constant0._Z22misalignedAccessDevicePfS_S_ii,"a",@progbits
	.sectionflags	@""
	.align	4
.nv.constant0._Z22misalignedAccessDevicePfS_S_ii:
	.zero		928


//--------------------- SYMBOLS --------------------------

	.type		.nv.reservedSmem.offset0,@object
	.size		.nv.reservedSmem.offset0,0x4
